//
// Generated by NVIDIA NVVM Compiler
//
// Compiler Build ID: CL-36424714
// Cuda compilation tools, release 13.0, V13.0.88
// Based on NVVM 20.0.0
//

.version 9.0
.target sm_100
.address_size 64

	// .globl	_Z7addCUDAPKiS0_Pi

.visible .entry _Z7addCUDAPKiS0_Pi(
	.param .u64 .ptr .align 1 _Z7addCUDAPKiS0_Pi_param_0,
	.param .u64 .ptr .align 1 _Z7addCUDAPKiS0_Pi_param_1,
	.param .u64 .ptr .align 1 _Z7addCUDAPKiS0_Pi_param_2
)
{
	.reg .b32 	%r<8>;
	.reg .b64 	%rd<11>;

	ld.param.u64 	%rd1, [_Z7addCUDAPKiS0_Pi_param_0];
	ld.param.u64 	%rd2, [_Z7addCUDAPKiS0_Pi_param_1];
	ld.param.u64 	%rd3, [_Z7addCUDAPKiS0_Pi_param_2];
	cvta.to.global.u64 	%rd4, %rd3;
	cvta.to.global.u64 	%rd5, %rd2;
	cvta.to.global.u64 	%rd6, %rd1;
	mov.u32 	%r1, %tid.x;
	mov.u32 	%r2, %ctaid.x;
	mov.u32 	%r3, %ntid.x;
	mad.lo.s32 	%r4, %r2, %r3, %r1;
	mul.wide.u32 	%rd7, %r4, 4;
	add.s64 	%rd8, %rd6, %rd7;
	ld.global.u32 	%r5, [%rd8];
	add.s64 	%rd9, %rd5, %rd7;
	ld.global.u32 	%r6, [%rd9];
	add.s32 	%r7, %r6, %r5;
	add.s64 	%rd10, %rd4, %rd7;
	st.global.u32 	[%rd10], %r7;
	ret;

}
	// .globl	_Z7subCUDAPiS_S_
.visible .entry _Z7subCUDAPiS_S_(
	.param .u64 .ptr .align 1 _Z7subCUDAPiS_S__param_0,
	.param .u64 .ptr .align 1 _Z7subCUDAPiS_S__param_1,
	.param .u64 .ptr .align 1 _Z7subCUDAPiS_S__param_2
)
{
	.reg .b32 	%r<8>;
	.reg .b64 	%rd<11>;

	ld.param.u64 	%rd1, [_Z7subCUDAPiS_S__param_0];
	ld.param.u64 	%rd2, [_Z7subCUDAPiS_S__param_1];
	ld.param.u64 	%rd3, [_Z7subCUDAPiS_S__param_2];
	cvta.to.global.u64 	%rd4, %rd3;
	cvta.to.global.u64 	%rd5, %rd2;
	cvta.to.global.u64 	%rd6, %rd1;
	mov.u32 	%r1, %tid.x;
	mov.u32 	%r2, %ctaid.x;
	mov.u32 	%r3, %ntid.x;
	mad.lo.s32 	%r4, %r2, %r3, %r1;
	mul.wide.s32 	%rd7, %r4, 4;
	add.s64 	%rd8, %rd6, %rd7;
	ld.global.u32 	%r5, [%rd8];
	add.s64 	%rd9, %rd5, %rd7;
	ld.global.u32 	%r6, [%rd9];
	sub.s32 	%r7, %r5, %r6;
	add.s64 	%rd10, %rd4, %rd7;
	st.global.u32 	[%rd10], %r7;
	ret;

}
	// .globl	_Z8multCUDAPiS_S_
.visible .entry _Z8multCUDAPiS_S_(
	.param .u64 .ptr .align 1 _Z8multCUDAPiS_S__param_0,
	.param .u64 .ptr .align 1 _Z8multCUDAPiS_S__param_1,
	.param .u64 .ptr .align 1 _Z8multCUDAPiS_S__param_2
)
{
	.reg .b32 	%r<8>;
	.reg .b64 	%rd<11>;

	ld.param.u64 	%rd1, [_Z8multCUDAPiS_S__param_0];
	ld.param.u64 	%rd2, [_Z8multCUDAPiS_S__param_1];
	ld.param.u64 	%rd3, [_Z8multCUDAPiS_S__param_2];
	cvta.to.global.u64 	%rd4, %rd3;
	cvta.to.global.u64 	%rd5, %rd2;
	cvta.to.global.u64 	%rd6, %rd1;
	mov.u32 	%r1, %tid.x;
	mov.u32 	%r2, %ctaid.x;
	mov.u32 	%r3, %ntid.x;
	mad.lo.s32 	%r4, %r2, %r3, %r1;
	mul.wide.s32 	%rd7, %r4, 4;
	add.s64 	%rd8, %rd6, %rd7;
	ld.global.u32 	%r5, [%rd8];
	add.s64 	%rd9, %rd5, %rd7;
	ld.global.u32 	%r6, [%rd9];
	mul.lo.s32 	%r7, %r6, %r5;
	add.s64 	%rd10, %rd4, %rd7;
	st.global.u32 	[%rd10], %r7;
	ret;

}
	// .globl	_Z7modCUDAPiS_S_
.visible .entry _Z7modCUDAPiS_S_(
	.param .u64 .ptr .align 1 _Z7modCUDAPiS_S__param_0,
	.param .u64 .ptr .align 1 _Z7modCUDAPiS_S__param_1,
	.param .u64 .ptr .align 1 _Z7modCUDAPiS_S__param_2
)
{
	.reg .b32 	%r<8>;
	.reg .b64 	%rd<11>;

	ld.param.u64 	%rd1, [_Z7modCUDAPiS_S__param_0];
	ld.param.u64 	%rd2, [_Z7modCUDAPiS_S__param_1];
	ld.param.u64 	%rd3, [_Z7modCUDAPiS_S__param_2];
	cvta.to.global.u64 	%rd4, %rd3;
	cvta.to.global.u64 	%rd5, %rd2;
	cvta.to.global.u64 	%rd6, %rd1;
	mov.u32 	%r1, %tid.x;
	mov.u32 	%r2, %ctaid.x;
	mov.u32 	%r3, %ntid.x;
	mad.lo.s32 	%r4, %r2, %r3, %r1;
	mul.wide.s32 	%rd7, %r4, 4;
	add.s64 	%rd8, %rd6, %rd7;
	ld.global.u32 	%r5, [%rd8];
	add.s64 	%rd9, %rd5, %rd7;
	ld.global.u32 	%r6, [%rd9];
	rem.s32 	%r7, %r5, %r6;
	add.s64 	%rd10, %rd4, %rd7;
	st.global.u32 	[%rd10], %r7;
	ret;

}


// ===== COMPILED SASS (sm_100) =====

	.target	sm_100

	.elftype	@"ET_EXEC"


//--------------------- .note.nv.tkinfo           --------------------------
	.section	.note.nv.tkinfo,"",@"SHT_NOTE"
	.sectionflags	@"SHF_NOTE_NV_TKINFO"
	.tkinfo
        /*0018*/ 	.word	0x00000002
        /*0030*/ 	.string	""
        /*0030*/ 	.string	"ptxas"
        /*0030*/ 	.string	"Cuda compilation tools, release 13.0, V13.0.88"
        /*0030*/ 	.string	"Build cuda_13.0.r13.0/compiler.36424714_0"
        /*0030*/ 	.string	"-arch sm_100 -m 64 "



//--------------------- .note.nv.cuinfo           --------------------------
	.section	.note.nv.cuinfo,"",@"SHT_NOTE"
	.sectionflags	@"SHF_NOTE_NV_CUINFO"
        /*0018*/ 	.short	0x0002
        /*001a*/ 	.short	0x0064
        /*001c*/ 	.short	0x0082
	.zero		2


//--------------------- .nv.info                  --------------------------
	.section	.nv.info,"",@"SHT_CUDA_INFO"
	.align	4


	//----- nvinfo : EIATTR_REGCOUNT
	.align		4
        /*0000*/ 	.byte	0x04, 0x2f
        /*0002*/ 	.short	(.L_1 - .L_0)
	.align		4
.L_0:
        /*0004*/ 	.word	index@(_Z7addCUDAPKiS0_Pi)
        /*0008*/ 	.word	0x0000000c


	//----- nvinfo : EIATTR_FRAME_SIZE
	.align		4
.L_1:
        /*000c*/ 	.byte	0x04, 0x11
        /*000e*/ 	.short	(.L_3 - .L_2)
	.align		4
.L_2:
        /*0010*/ 	.word	index@(_Z7addCUDAPKiS0_Pi)
        /*0014*/ 	.word	0x00000000


	//----- nvinfo : EIATTR_REGCOUNT
	.align		4
.L_3:
        /*0018*/ 	.byte	0x04, 0x2f
        /*001a*/ 	.short	(.L_5 - .L_4)
	.align		4
.L_4:
        /*001c*/ 	.word	index@(_Z7subCUDAPiS_S_)
        /*0020*/ 	.word	0x0000000c


	//----- nvinfo : EIATTR_FRAME_SIZE
	.align		4
.L_5:
        /*0024*/ 	.byte	0x04, 0x11
        /*0026*/ 	.short	(.L_7 - .L_6)
	.align		4
.L_6:
        /*0028*/ 	.word	index@(_Z7subCUDAPiS_S_)
        /*002c*/ 	.word	0x00000000


	//----- nvinfo : EIATTR_REGCOUNT
	.align		4
.L_7:
        /*0030*/ 	.byte	0x04, 0x2f
        /*0032*/ 	.short	(.L_9 - .L_8)
	.align		4
.L_8:
        /*0034*/ 	.word	index@(_Z8multCUDAPiS_S_)
        /*0038*/ 	.word	0x0000000c


	//----- nvinfo : EIATTR_FRAME_SIZE
	.align		4
.L_9:
        /*003c*/ 	.byte	0x04, 0x11
        /*003e*/ 	.short	(.L_11 - .L_10)
	.align		4
.L_10:
        /*0040*/ 	.word	index@(_Z8multCUDAPiS_S_)
        /*0044*/ 	.word	0x00000000


	//----- nvinfo : EIATTR_REGCOUNT
	.align		4
.L_11:
        /*0048*/ 	.byte	0x04, 0x2f
        /*004a*/ 	.short	(.L_13 - .L_12)
	.align		4
.L_12:
        /*004c*/ 	.word	index@(_Z7modCUDAPiS_S_)
        /*0050*/ 	.word	0x0000000d


	//----- nvinfo : EIATTR_FRAME_SIZE
	.align		4
.L_13:
        /*0054*/ 	.byte	0x04, 0x11
        /*0056*/ 	.short	(.L_15 - .L_14)
	.align		4
.L_14:
        /*0058*/ 	.word	index@(_Z7modCUDAPiS_S_)
        /*005c*/ 	.word	0x00000000


	//----- nvinfo : EIATTR_MIN_STACK_SIZE
	.align		4
.L_15:
        /*0060*/ 	.byte	0x04, 0x12
        /*0062*/ 	.short	(.L_17 - .L_16)
	.align		4
.L_16:
        /*0064*/ 	.word	index@(_Z7modCUDAPiS_S_)
        /*0068*/ 	.word	0x00000000


	//----- nvinfo : EIATTR_MIN_STACK_SIZE
	.align		4
.L_17:
        /*006c*/ 	.byte	0x04, 0x12
        /*006e*/ 	.short	(.L_19 - .L_18)
	.align		4
.L_18:
        /*0070*/ 	.word	index@(_Z8multCUDAPiS_S_)
        /*0074*/ 	.word	0x00000000


	//----- nvinfo : EIATTR_MIN_STACK_SIZE
	.align		4
.L_19:
        /*0078*/ 	.byte	0x04, 0x12
        /*007a*/ 	.short	(.L_21 - .L_20)
	.align		4
.L_20:
        /*007c*/ 	.word	index@(_Z7subCUDAPiS_S_)
        /*0080*/ 	.word	0x00000000


	//----- nvinfo : EIATTR_MIN_STACK_SIZE
	.align		4
.L_21:
        /*0084*/ 	.byte	0x04, 0x12
        /*0086*/ 	.short	(.L_23 - .L_22)
	.align		4
.L_22:
        /*0088*/ 	.word	index@(_Z7addCUDAPKiS0_Pi)
        /*008c*/ 	.word	0x00000000
.L_23:


//--------------------- .nv.compat                --------------------------
	.section	.nv.compat,"",@"SHT_CUDA_COMPAT_INFO"
	.align	4
        /*0000*/ 	.byte	0x02, 0x09, 0x00, 0x00, 0x02, 0x02, 0x01, 0x00, 0x02, 0x05, 0x05, 0x00, 0x03, 0x07, 0x01, 0x01
        /*0010*/ 	.byte	0x02, 0x03, 0x00, 0x00, 0x02, 0x06, 0x01, 0x00, 0x04, 0x0b, 0x08, 0x00, 0x09, 0x00, 0x00, 0x00
        /*0020*/ 	.byte	0x00, 0x00, 0x00, 0x00


//--------------------- .nv.info._Z7modCUDAPiS_S_ --------------------------
	.section	.nv.info._Z7modCUDAPiS_S_,"",@"SHT_CUDA_INFO"
	.sectionflags	@""
	.align	4


	//----- nvinfo : EIATTR_CUDA_API_VERSION
	.align		4
        /*0000*/ 	.byte	0x04, 0x37
        /*0002*/ 	.short	(.L_25 - .L_24)
.L_24:
        /*0004*/ 	.word	0x00000082


	//----- nvinfo : EIATTR_KPARAM_INFO
	.align		4
.L_25:
        /*0008*/ 	.byte	0x04, 0x17
        /*000a*/ 	.short	(.L_27 - .L_26)
.L_26:
        /*000c*/ 	.word	0x00000000
        /*0010*/ 	.short	0x0002
        /*0012*/ 	.short	0x0010
        /*0014*/ 	.byte	0x00, 0xf5, 0x21, 0x00


	//----- nvinfo : EIATTR_KPARAM_INFO
	.align		4
.L_27:
        /*0018*/ 	.byte	0x04, 0x17
        /*001a*/ 	.short	(.L_29 - .L_28)
.L_28:
        /*001c*/ 	.word	0x00000000
        /*0020*/ 	.short	0x0001
        /*0022*/ 	.short	0x0008
        /*0024*/ 	.byte	0x00, 0xf5, 0x21, 0x00


	//----- nvinfo : EIATTR_KPARAM_INFO
	.align		4
.L_29:
        /*0028*/ 	.byte	0x04, 0x17
        /*002a*/ 	.short	(.L_31 - .L_30)
.L_30:
        /*002c*/ 	.word	0x00000000
        /*0030*/ 	.short	0x0000
        /*0032*/ 	.short	0x0000
        /*0034*/ 	.byte	0x00, 0xf5, 0x21, 0x00


	//----- nvinfo : EIATTR_SPARSE_MMA_MASK
	.align		4
.L_31:
        /*0038*/ 	.byte	0x03, 0x50
        /*003a*/ 	.short	0x0000


	//----- nvinfo : EIATTR_MAXREG_COUNT
	.align		4
        /*003c*/ 	.byte	0x03, 0x1b
        /*003e*/ 	.short	0x00ff


	//----- nvinfo : EIATTR_MERCURY_ISA_VERSION
	.align		4
        /*0040*/ 	.byte	0x03, 0x5f
        /*0042*/ 	.short	0x0101


	//----- nvinfo : EIATTR_VRC_CTA_INIT_COUNT
	.align		4
        /*0044*/ 	.byte	0x02, 0x4a
	.zero		1
	.zero		1


	//----- nvinfo : EIATTR_EXIT_INSTR_OFFSETS
	.align		4
        /*0048*/ 	.byte	0x04, 0x1c
        /*004a*/ 	.short	(.L_33 - .L_32)


	//   ....[0]....
.L_32:
        /*004c*/ 	.word	0x00000250


	//----- nvinfo : EIATTR_CBANK_PARAM_SIZE
	.align		4
.L_33:
        /*0050*/ 	.byte	0x03, 0x19
        /*0052*/ 	.short	0x0018


	//----- nvinfo : EIATTR_PARAM_CBANK
	.align		4
        /*0054*/ 	.byte	0x04, 0x0a
        /*0056*/ 	.short	(.L_35 - .L_34)
	.align		4
.L_34:
        /*0058*/ 	.word	index@(.nv.constant0._Z7modCUDAPiS_S_)
        /*005c*/ 	.short	0x0380
        /*005e*/ 	.short	0x0018


	//----- nvinfo : EIATTR_SW_WAR
	.align		4
.L_35:
        /*0060*/ 	.byte	0x04, 0x36
        /*0062*/ 	.short	(.L_37 - .L_36)
.L_36:
        /*0064*/ 	.word	0x00000008
.L_37:


//--------------------- .nv.info._Z8multCUDAPiS_S_ --------------------------
	.section	.nv.info._Z8multCUDAPiS_S_,"",@"SHT_CUDA_INFO"
	.sectionflags	@""
	.align	4


	//----- nvinfo : EIATTR_CUDA_API_VERSION
	.align		4
        /*0000*/ 	.byte	0x04, 0x37
        /*0002*/ 	.short	(.L_39 - .L_38)
.L_38:
        /*0004*/ 	.word	0x00000082


	//----- nvinfo : EIATTR_KPARAM_INFO
	.align		4
.L_39:
        /*0008*/ 	.byte	0x04, 0x17
        /*000a*/ 	.short	(.L_41 - .L_40)
.L_40:
        /*000c*/ 	.word	0x00000000
        /*0010*/ 	.short	0x0002
        /*0012*/ 	.short	0x0010
        /*0014*/ 	.byte	0x00, 0xf5, 0x21, 0x00


	//----- nvinfo : EIATTR_KPARAM_INFO
	.align		4
.L_41:
        /*0018*/ 	.byte	0x04, 0x17
        /*001a*/ 	.short	(.L_43 - .L_42)
.L_42:
        /*001c*/ 	.word	0x00000000
        /*0020*/ 	.short	0x0001
        /*0022*/ 	.short	0x0008
        /*0024*/ 	.byte	0x00, 0xf5, 0x21, 0x00


	//----- nvinfo : EIATTR_KPARAM_INFO
	.align		4
.L_43:
        /*0028*/ 	.byte	0x04, 0x17
        /*002a*/ 	.short	(.L_45 - .L_44)
.L_44:
        /*002c*/ 	.word	0x00000000
        /*0030*/ 	.short	0x0000
        /*0032*/ 	.short	0x0000
        /*0034*/ 	.byte	0x00, 0xf5, 0x21, 0x00


	//----- nvinfo : EIATTR_SPARSE_MMA_MASK
	.align		4
.L_45:
        /*0038*/ 	.byte	0x03, 0x50
        /*003a*/ 	.short	0x0000


	//----- nvinfo : EIATTR_MAXREG_COUNT
	.align		4
        /*003c*/ 	.byte	0x03, 0x1b
        /*003e*/ 	.short	0x00ff


	//----- nvinfo : EIATTR_MERCURY_ISA_VERSION
	.align		4
        /*0040*/ 	.byte	0x03, 0x5f
        /*0042*/ 	.short	0x0101


	//----- nvinfo : EIATTR_VRC_CTA_INIT_COUNT
	.align		4
        /*0044*/ 	.byte	0x02, 0x4a
	.zero		1
	.zero		1


	//----- nvinfo : EIATTR_EXIT_INSTR_OFFSETS
	.align		4
        /*0048*/ 	.byte	0x04, 0x1c
        /*004a*/ 	.short	(.L_47 - .L_46)


	//   ....[0]....
.L_46:
        /*004c*/ 	.word	0x00000100


	//----- nvinfo : EIATTR_CBANK_PARAM_SIZE
	.align		4
.L_47:
        /*0050*/ 	.byte	0x03, 0x19
        /*0052*/ 	.short	0x0018


	//----- nvinfo : EIATTR_PARAM_CBANK
	.align		4
        /*0054*/ 	.byte	0x04, 0x0a
        /*0056*/ 	.short	(.L_49 - .L_48)
	.align		4
.L_48:
        /*0058*/ 	.word	index@(.nv.constant0._Z8multCUDAPiS_S_)
        /*005c*/ 	.short	0x0380
        /*005e*/ 	.short	0x0018


	//----- nvinfo : EIATTR_SW_WAR
	.align		4
.L_49:
        /*0060*/ 	.byte	0x04, 0x36
        /*0062*/ 	.short	(.L_51 - .L_50)
.L_50:
        /*0064*/ 	.word	0x00000008
.L_51:


//--------------------- .nv.info._Z7subCUDAPiS_S_ --------------------------
	.section	.nv.info._Z7subCUDAPiS_S_,"",@"SHT_CUDA_INFO"
	.sectionflags	@""
	.align	4


	//----- nvinfo : EIATTR_CUDA_API_VERSION
	.align		4
        /*0000*/ 	.byte	0x04, 0x37
        /*0002*/ 	.short	(.L_53 - .L_52)
.L_52:
        /*0004*/ 	.word	0x00000082


	//----- nvinfo : EIATTR_KPARAM_INFO
	.align		4
.L_53:
        /*0008*/ 	.byte	0x04, 0x17
        /*000a*/ 	.short	(.L_55 - .L_54)
.L_54:
        /*000c*/ 	.word	0x00000000
        /*0010*/ 	.short	0x0002
        /*0012*/ 	.short	0x0010
        /*0014*/ 	.byte	0x00, 0xf5, 0x21, 0x00


	//----- nvinfo : EIATTR_KPARAM_INFO
	.align		4
.L_55:
        /*0018*/ 	.byte	0x04, 0x17
        /*001a*/ 	.short	(.L_57 - .L_56)
.L_56:
        /*001c*/ 	.word	0x00000000
        /*0020*/ 	.short	0x0001
        /*0022*/ 	.short	0x0008
        /*0024*/ 	.byte	0x00, 0xf5, 0x21, 0x00


	//----- nvinfo : EIATTR_KPARAM_INFO
	.align		4
.L_57:
        /*0028*/ 	.byte	0x04, 0x17
        /*002a*/ 	.short	(.L_59 - .L_58)
.L_58:
        /*002c*/ 	.word	0x00000000
        /*0030*/ 	.short	0x0000
        /*0032*/ 	.short	0x0000
        /*0034*/ 	.byte	0x00, 0xf5, 0x21, 0x00


	//----- nvinfo : EIATTR_SPARSE_MMA_MASK
	.align		4
.L_59:
        /*0038*/ 	.byte	0x03, 0x50
        /*003a*/ 	.short	0x0000


	//----- nvinfo : EIATTR_MAXREG_COUNT
	.align		4
        /*003c*/ 	.byte	0x03, 0x1b
        /*003e*/ 	.short	0x00ff


	//----- nvinfo : EIATTR_MERCURY_ISA_VERSION
	.align		4
        /*0040*/ 	.byte	0x03, 0x5f
        /*0042*/ 	.short	0x0101


	//----- nvinfo : EIATTR_VRC_CTA_INIT_COUNT
	.align		4
        /*0044*/ 	.byte	0x02, 0x4a
	.zero		1
	.zero		1


	//----- nvinfo : EIATTR_EXIT_INSTR_OFFSETS
	.align		4
        /*0048*/ 	.byte	0x04, 0x1c
        /*004a*/ 	.short	(.L_61 - .L_60)


	//   ....[0]....
.L_60:
        /*004c*/ 	.word	0x00000100


	//----- nvinfo : EIATTR_CBANK_PARAM_SIZE
	.align		4
.L_61:
        /*0050*/ 	.byte	0x03, 0x19
        /*0052*/ 	.short	0x0018


	//----- nvinfo : EIATTR_PARAM_CBANK
	.align		4
        /*0054*/ 	.byte	0x04, 0x0a
        /*0056*/ 	.short	(.L_63 - .L_62)
	.align		4
.L_62:
        /*0058*/ 	.word	index@(.nv.constant0._Z7subCUDAPiS_S_)
        /*005c*/ 	.short	0x0380
        /*005e*/ 	.short	0x0018


	//----- nvinfo : EIATTR_SW_WAR
	.align		4
.L_63:
        /*0060*/ 	.byte	0x04, 0x36
        /*0062*/ 	.short	(.L_65 - .L_64)
.L_64:
        /*0064*/ 	.word	0x00000008
.L_65:


//--------------------- .nv.info._Z7addCUDAPKiS0_Pi --------------------------
	.section	.nv.info._Z7addCUDAPKiS0_Pi,"",@"SHT_CUDA_INFO"
	.sectionflags	@""
	.align	4


	//----- nvinfo : EIATTR_CUDA_API_VERSION
	.align		4
        /*0000*/ 	.byte	0x04, 0x37
        /*0002*/ 	.short	(.L_67 - .L_66)
.L_66:
        /*0004*/ 	.word	0x00000082


	//----- nvinfo : EIATTR_KPARAM_INFO
	.align		4
.L_67:
        /*0008*/ 	.byte	0x04, 0x17
        /*000a*/ 	.short	(.L_69 - .L_68)
.L_68:
        /*000c*/ 	.word	0x00000000
        /*0010*/ 	.short	0x0002
        /*0012*/ 	.short	0x0010
        /*0014*/ 	.byte	0x00, 0xf5, 0x21, 0x00


	//----- nvinfo : EIATTR_KPARAM_INFO
	.align		4
.L_69:
        /*0018*/ 	.byte	0x04, 0x17
        /*001a*/ 	.short	(.L_71 - .L_70)
.L_70:
        /*001c*/ 	.word	0x00000000
        /*0020*/ 	.short	0x0001
        /*0022*/ 	.short	0x0008
        /*0024*/ 	.byte	0x00, 0xf5, 0x21, 0x00


	//----- nvinfo : EIATTR_KPARAM_INFO
	.align		4
.L_71:
        /*0028*/ 	.byte	0x04, 0x17
        /*002a*/ 	.short	(.L_73 - .L_72)
.L_72:
        /*002c*/ 	.word	0x00000000
        /*0030*/ 	.short	0x0000
        /*0032*/ 	.short	0x0000
        /*0034*/ 	.byte	0x00, 0xf5, 0x21, 0x00


	//----- nvinfo : EIATTR_SPARSE_MMA_MASK
	.align		4
.L_73:
        /*0038*/ 	.byte	0x03, 0x50
        /*003a*/ 	.short	0x0000


	//----- nvinfo : EIATTR_MAXREG_COUNT
	.align		4
        /*003c*/ 	.byte	0x03, 0x1b
        /*003e*/ 	.short	0x00ff


	//----- nvinfo : EIATTR_MERCURY_ISA_VERSION
	.align		4
        /*0040*/ 	.byte	0x03, 0x5f
        /*0042*/ 	.short	0x0101


	//----- nvinfo : EIATTR_VRC_CTA_INIT_COUNT
	.align		4
        /*0044*/ 	.byte	0x02, 0x4a
	.zero		1
	.zero		1


	//----- nvinfo : EIATTR_EXIT_INSTR_OFFSETS
	.align		4
        /*0048*/ 	.byte	0x04, 0x1c
        /*004a*/ 	.short	(.L_75 - .L_74)


	//   ....[0]....
.L_74:
        /*004c*/ 	.word	0x00000100


	//----- nvinfo : EIATTR_CBANK_PARAM_SIZE
	.align		4
.L_75:
        /*0050*/ 	.byte	0x03, 0x19
        /*0052*/ 	.short	0x0018


	//----- nvinfo : EIATTR_PARAM_CBANK
	.align		4
        /*0054*/ 	.byte	0x04, 0x0a
        /*0056*/ 	.short	(.L_77 - .L_76)
	.align		4
.L_76:
        /*0058*/ 	.word	index@(.nv.constant0._Z7addCUDAPKiS0_Pi)
        /*005c*/ 	.short	0x0380
        /*005e*/ 	.short	0x0018


	//----- nvinfo : EIATTR_SW_WAR
	.align		4
.L_77:
        /*0060*/ 	.byte	0x04, 0x36
        /*0062*/ 	.short	(.L_79 - .L_78)
.L_78:
        /*0064*/ 	.word	0x00000008
.L_79:


//--------------------- .nv.callgraph             --------------------------
	.section	.nv.callgraph,"",@"SHT_CUDA_CALLGRAPH"
	.align	4
	.sectionentsize	8
	.align		4
        /*0000*/ 	.word	0x00000000
	.align		4
        /*0004*/ 	.word	0xffffffff
	.align		4
        /*0008*/ 	.word	0x00000000
	.align		4
        /*000c*/ 	.word	0xfffffffe
	.align		4
        /*0010*/ 	.word	0x00000000
	.align		4
        /*0014*/ 	.word	0xfffffffd
	.align		4
        /*0018*/ 	.word	0x00000000
	.align		4
        /*001c*/ 	.word	0xfffffffc


//--------------------- .text._Z7modCUDAPiS_S_    --------------------------
	.section	.text._Z7modCUDAPiS_S_,"ax",@progbits
	.align	128
        .global         _Z7modCUDAPiS_S_
        .type           _Z7modCUDAPiS_S_,@function
        .size           _Z7modCUDAPiS_S_,(.L_x_4 - _Z7modCUDAPiS_S_)
        .other          _Z7modCUDAPiS_S_,@"STO_CUDA_ENTRY STV_DEFAULT"
_Z7modCUDAPiS_S_:
.text._Z7modCUDAPiS_S_:
[----:B------:R-:W-:Y:S01]  /*0000*/  LDC R1, c[0x0][0x37c] ;  /* 0x0000df00ff017b82 */ /* 0x000fe20000000800 */
[----:B------:R-:W0:Y:S07]  /*0010*/  S2R R0, SR_TID.X ;  /* 0x0000000000007919 */ /* 0x000e2e0000002100 */
[----:B------:R-:W0:Y:S01]  /*0020*/  S2UR UR6, SR_CTAID.X ;  /* 0x00000000000679c3 */ /* 0x000e220000002500 */
[----:B------:R-:W1:Y:S07]  /*0030*/  LDCU.64 UR4, c[0x0][0x358] ;  /* 0x00006b00ff0477ac */ /* 0x000e6e0008000a00 */
[----:B------:R-:W0:Y:S08]  /*0040*/  LDC R5, c[0x0][0x360] ;  /* 0x0000d800ff057b82 */ /* 0x000e300000000800 */
[----:B------:R-:W2:Y:S01]  /*0050*/  LDC.64 R2, c[0x0][0x388] ;  /* 0x0000e200ff027b82 */ /* 0x000ea20000000a00 */
[----:B0-----:R-:W-:-:S07]  /*0060*/  IMAD R0, R5, UR6, R0 ;  /* 0x0000000605007c24 */ /* 0x001fce000f8e0200 */
[----:B------:R-:W0:Y:S01]  /*0070*/  LDC.64 R4, c[0x0][0x380] ;  /* 0x0000e000ff047b82 */ /* 0x000e220000000a00 */
[----:B--2---:R-:W-:-:S06]  /*0080*/  IMAD.WIDE R2, R0, 0x4, R2 ;  /* 0x0000000400027825 */ /* 0x004fcc00078e0202 */
[----:B-1----:R-:W2:Y:S01]  /*0090*/  LDG.E R2, desc[UR4][R2.64] ;  /* 0x0000000402027981 */ /* 0x002ea2000c1e1900 */
[----:B0-----:R-:W-:-:S05]  /*00a0*/  IMAD.WIDE R4, R0, 0x4, R4 ;  /* 0x0000000400047825 */ /* 0x001fca00078e0204 */
[----:B------:R0:W3:Y:S01]  /*00b0*/  LDG.E R8, desc[UR4][R4.64] ;  /* 0x0000000404087981 */ /* 0x0000e2000c1e1900 */
[-C--:B--2---:R-:W-:Y:S02]  /*00c0*/  IABS R10, R2.reuse ;  /* 0x00000002000a7213 */ /* 0x084fe40000000000 */
[----:B0-----:R-:W-:Y:S02]  /*00d0*/  IABS R5, R2 ;  /* 0x0000000200057213 */ /* 0x001fe40000000000 */
[----:B------:R-:W0:Y:S01]  /*00e0*/  I2F.RP R9, R10 ;  /* 0x0000000a00097306 */ /* 0x000e220000209400 */
[----:B---3--:R-:W-:-:S07]  /*00f0*/  IABS R4, R8 ;  /* 0x0000000800047213 */ /* 0x008fce0000000000 */
[----:B0-----:R-:W0:Y:S01]  /*0100*/  MUFU.RCP R9, R9 ;  /* 0x0000000900097308 */ /* 0x001e220000001000 */
[----:B------:R-:W-:Y:S02]  /*0110*/  ISETP.GE.AND P2, PT, R8, RZ, PT ;  /* 0x000000ff0800720c */ /* 0x000fe40003f46270 */
[----:B0-----:R-:W-:-:S05]  /*0120*/  IADD3 R6, PT, PT, R9, 0xffffffe, RZ ;  /* 0x0ffffffe09067810 */ /* 0x001fca0007ffe0ff */
[----:B------:R0:W1:Y:S02]  /*0130*/  F2I.FTZ.U32.TRUNC.NTZ R7, R6 ;  /* 0x0000000600077305 */ /* 0x000064000021f000 */
[----:B0-----:R-:W-:Y:S01]  /*0140*/  IMAD.MOV.U32 R6, RZ, RZ, RZ ;  /* 0x000000ffff067224 */ /* 0x001fe200078e00ff */
[----:B-1----:R-:W-:-:S05]  /*0150*/  IADD3 R3, PT, PT, RZ, -R7, RZ ;  /* 0x80000007ff037210 */ /* 0x002fca0007ffe0ff */
[----:B------:R-:W-:-:S04]  /*0160*/  IMAD R3, R3, R10, RZ ;  /* 0x0000000a03037224 */ /* 0x000fc800078e02ff */
[----:B------:R-:W-:Y:S01]  /*0170*/  IMAD.HI.U32 R7, R7, R3, R6 ;  /* 0x0000000307077227 */ /* 0x000fe200078e0006 */
[----:B------:R-:W-:-:S05]  /*0180*/  IADD3 R3, PT, PT, RZ, -R5, RZ ;  /* 0x80000005ff037210 */ /* 0x000fca0007ffe0ff */
[----:B------:R-:W-:-:S04]  /*0190*/  IMAD.HI.U32 R7, R7, R4, RZ ;  /* 0x0000000407077227 */ /* 0x000fc800078e00ff */
[----:B------:R-:W-:Y:S02]  /*01a0*/  IMAD R7, R7, R3, R4 ;  /* 0x0000000307077224 */ /* 0x000fe400078e0204 */
[----:B------:R-:W0:Y:S03]  /*01b0*/  LDC.64 R4, c[0x0][0x390] ;  /* 0x0000e400ff047b82 */ /* 0x000e260000000a00 */
[----:B------:R-:W-:-:S13]  /*01c0*/  ISETP.GT.U32.AND P0, PT, R10, R7, PT ;  /* 0x000000070a00720c */ /* 0x000fda0003f04070 */
[----:B------:R-:W-:Y:S01]  /*01d0*/  @!P0 IMAD.IADD R7, R7, 0x1, -R10 ;  /* 0x0000000107078824 */ /* 0x000fe200078e0a0a */
[----:B------:R-:W-:-:S04]  /*01e0*/  ISETP.NE.AND P0, PT, R2, RZ, PT ;  /* 0x000000ff0200720c */ /* 0x000fc80003f05270 */
[----:B------:R-:W-:Y:S01]  /*01f0*/  ISETP.GT.U32.AND P1, PT, R10, R7, PT ;  /* 0x000000070a00720c */ /* 0x000fe20003f24070 */
[----:B0-----:R-:W-:-:S12]  /*0200*/  IMAD.WIDE R4, R0, 0x4, R4 ;  /* 0x0000000400047825 */ /* 0x001fd800078e0204 */
[----:B------:R-:W-:-:S05]  /*0210*/  @!P1 IADD3 R7, PT, PT, R7, -R10, RZ ;  /* 0x8000000a07079210 */ /* 0x000fca0007ffe0ff */
[----:B------:R-:W-:Y:S01]  /*0220*/  @!P2 IMAD.MOV R7, RZ, RZ, -R7 ;  /* 0x000000ffff07a224 */ /* 0x000fe200078e0a07 */
[----:B------:R-:W-:-:S05]  /*0230*/  @!P0 LOP3.LUT R7, RZ, R2, RZ, 0x33, !PT ;  /* 0x00000002ff078212 */ /* 0x000fca00078e33ff */
[----:B------:R-:W-:Y:S01]  /*0240*/  STG.E desc[UR4][R4.64], R7 ;  /* 0x0000000704007986 */ /* 0x000fe2000c101904 */
[----:B------:R-:W-:Y:S05]  /*0250*/  EXIT ;  /* 0x000000000000794d */ /* 0x000fea0003800000 */
.L_x_0:
[----:B------:R-:W-:-:S00]  /*0260*/  BRA `(.L_x_0) ;  /* 0xfffffffc00fc7947 */ /* 0x000fc0000383ffff */
[----:B------:R-:W-:-:S00]  /*0270*/  NOP ;  /* 0x0000000000007918 */ /* 0x000fc00000000000 */
        /* <DEDUP_REMOVED lines=8> */
.L_x_4:


//--------------------- .text._Z8multCUDAPiS_S_   --------------------------
	.section	.text._Z8multCUDAPiS_S_,"ax",@progbits
	.align	128
        .global         _Z8multCUDAPiS_S_
        .type           _Z8multCUDAPiS_S_,@function
        .size           _Z8multCUDAPiS_S_,(.L_x_5 - _Z8multCUDAPiS_S_)
        .other          _Z8multCUDAPiS_S_,@"STO_CUDA_ENTRY STV_DEFAULT"
_Z8multCUDAPiS_S_:
.text._Z8multCUDAPiS_S_:
[----:B------:R-:W-:Y:S01]  /*0000*/  LDC R1, c[0x0][0x37c] ;  /* 0x0000df00ff017b82 */ /* 0x000fe20000000800 */
[----:B------:R-:W0:Y:S07]  /*0010*/  S2R R9, SR_TID.X ;  /* 0x0000000000097919 */ /* 0x000e2e0000002100 */
[----:B------:R-:W0:Y:S01]  /*0020*/  S2UR UR6, SR_CTAID.X ;  /* 0x00000000000679c3 */ /* 0x000e220000002500 */
[----:B------:R-:W1:Y:S07]  /*0030*/  LDCU.64 UR4, c[0x0][0x358] ;  /* 0x00006b00ff0477ac */ /* 0x000e6e0008000a00 */
[----:B------:R-:W0:Y:S08]  /*0040*/  LDC R0, c[0x0][0x360] ;  /* 0x0000d800ff007b82 */ /* 0x000e300000000800 */
[----:B------:R-:W2:Y:S08]  /*0050*/  LDC.64 R2, c[0x0][0x380] ;  /* 0x0000e000ff027b82 */ /* 0x000eb00000000a00 */
[----:B------:R-:W3:Y:S01]  /*0060*/  LDC.64 R4, c[0x0][0x388] ;  /* 0x0000e200ff047b82 */ /* 0x000ee20000000a00 */
[----:B0-----:R-:W-:-:S07]  /*0070*/  IMAD R9, R0, UR6, R9 ;  /* 0x0000000600097c24 */ /* 0x001fce000f8e0209 */
[----:B------:R-:W0:Y:S01]  /*0080*/  LDC.64 R6, c[0x0][0x390] ;  /* 0x0000e400ff067b82 */ /* 0x000e220000000a00 */
[----:B--2---:R-:W-:-:S06]  /*0090*/  IMAD.WIDE R2, R9, 0x4, R2 ;  /* 0x0000000409027825 */ /* 0x004fcc00078e0202 */
[----:B-1----:R-:W2:Y:S01]  /*00a0*/  LDG.E R2, desc[UR4][R2.64] ;  /* 0x0000000402027981 */ /* 0x002ea2000c1e1900 */
[----:B---3--:R-:W-:-:S06]  /*00b0*/  IMAD.WIDE R4, R9, 0x4, R4 ;  /* 0x0000000409047825 */ /* 0x008fcc00078e0204 */
[----:B------:R-:W2:Y:S01]  /*00c0*/  LDG.E R5, desc[UR4][R4.64] ;  /* 0x0000000404057981 */ /* 0x000ea2000c1e1900 */
[----:B0-----:R-:W-:-:S04]  /*00d0*/  IMAD.WIDE R6, R9, 0x4, R6 ;  /* 0x0000000409067825 */ /* 0x001fc800078e0206 */
[----:B--2---:R-:W-:-:S05]  /*00e0*/  IMAD R9, R2, R5, RZ ;  /* 0x0000000502097224 */ /* 0x004fca00078e02ff */
[----:B------:R-:W-:Y:S01]  /*00f0*/  STG.E desc[UR4][R6.64], R9 ;  /* 0x0000000906007986 */ /* 0x000fe2000c101904 */
[----:B------:R-:W-:Y:S05]  /*0100*/  EXIT ;  /* 0x000000000000794d */ /* 0x000fea0003800000 */
.L_x_1:
        /* <DEDUP_REMOVED lines=15> */
.L_x_5:


//--------------------- .text._Z7subCUDAPiS_S_    --------------------------
	.section	.text._Z7subCUDAPiS_S_,"ax",@progbits
	.align	128
        .global         _Z7subCUDAPiS_S_
        .type           _Z7subCUDAPiS_S_,@function
        .size           _Z7subCUDAPiS_S_,(.L_x_6 - _Z7subCUDAPiS_S_)
        .other          _Z7subCUDAPiS_S_,@"STO_CUDA_ENTRY STV_DEFAULT"
_Z7subCUDAPiS_S_:
.text._Z7subCUDAPiS_S_:
        /* <DEDUP_REMOVED lines=13> */
[----:B0-----:R-:W-:Y:S01]  /*00d0*/  IMAD.WIDE R6, R9, 0x4, R6 ;  /* 0x0000000409067825 */ /* 0x001fe200078e0206 */
[----:B--2---:R-:W-:-:S05]  /*00e0*/  IADD3 R9, PT, PT, R2, -R5, RZ ;  /* 0x8000000502097210 */ /* 0x004fca0007ffe0ff */
[----:B------:R-:W-:Y:S01]  /*00f0*/  STG.E desc[UR4][R6.64], R9 ;  /* 0x0000000906007986 */ /* 0x000fe2000c101904 */
[----:B------:R-:W-:Y:S05]  /*0100*/  EXIT ;  /* 0x000000000000794d */ /* 0x000fea0003800000 */
.L_x_2:
        /* <DEDUP_REMOVED lines=15> */
.L_x_6:


//--------------------- .text._Z7addCUDAPKiS0_Pi  --------------------------
	.section	.text._Z7addCUDAPKiS0_Pi,"ax",@progbits
	.align	128
        .global         _Z7addCUDAPKiS0_Pi
        .type           _Z7addCUDAPKiS0_Pi,@function
        .size           _Z7addCUDAPKiS0_Pi,(.L_x_7 - _Z7addCUDAPKiS0_Pi)
        .other          _Z7addCUDAPKiS0_Pi,@"STO_CUDA_ENTRY STV_DEFAULT"
_Z7addCUDAPKiS0_Pi:
.text._Z7addCUDAPKiS0_Pi:
        /* <DEDUP_REMOVED lines=9> */
[----:B--2---:R-:W-:-:S06]  /*0090*/  IMAD.WIDE.U32 R2, R9, 0x4, R2 ;  /* 0x0000000409027825 */ /* 0x004fcc00078e0002 */
[----:B-1----:R-:W2:Y:S01]  /*00a0*/  LDG.E R2, desc[UR4][R2.64] ;  /* 0x0000000402027981 */ /* 0x002ea2000c1e1900 */
[----:B---3--:R-:W-:-:S06]  /*00b0*/  IMAD.WIDE.U32 R4, R9, 0x4, R4 ;  /* 0x0000000409047825 */ /* 0x008fcc00078e0004 */
[----:B------:R-:W2:Y:S01]  /*00c0*/  LDG.E R5, desc[UR4][R4.64] ;  /* 0x0000000404057981 */ /* 0x000ea2000c1e1900 */
[----:B0-----:R-:W-:Y:S01]  /*00d0*/  IMAD.WIDE.U32 R6, R9, 0x4, R6 ;  /* 0x0000000409067825 */ /* 0x001fe200078e0006 */
[----:B--2---:R-:W-:-:S05]  /*00e0*/  IADD3 R9, PT, PT, R2, R5, RZ ;  /* 0x0000000502097210 */ /* 0x004fca0007ffe0ff */
[----:B------:R-:W-:Y:S01]  /*00f0*/  STG.E desc[UR4][R6.64], R9 ;  /* 0x0000000906007986 */ /* 0x000fe2000c101904 */
[----:B------:R-:W-:Y:S05]  /*0100*/  EXIT ;  /* 0x000000000000794d */ /* 0x000fea0003800000 */
.L_x_3:
        /* <DEDUP_REMOVED lines=15> */
.L_x_7:


//--------------------- .nv.shared.reserved.0     --------------------------
	.section	.nv.shared.reserved.0,"aw",@nobits
	.weak		__nv_reservedSMEM_offset_0_alias
	.size		__nv_reservedSMEM_offset_0_alias, 0, 64
	.other		__nv_reservedSMEM_offset_0_alias,@"STO_CUDA_RESERVED_SHARED STV_DEFAULT"
__nv_reservedSMEM_offset_0_alias:
	.zero		0
	.zero		64


//--------------------- .nv.constant0._Z7modCUDAPiS_S_ --------------------------
	.section	.nv.constant0._Z7modCUDAPiS_S_,"a",@progbits
	.sectionflags	@""
	.align	4
.nv.constant0._Z7modCUDAPiS_S_:
	.zero		920


//--------------------- .nv.constant0._Z8multCUDAPiS_S_ --------------------------
	.section	.nv.constant0._Z8multCUDAPiS_S_,"a",@progbits
	.sectionflags	@""
	.align	4
.nv.constant0._Z8multCUDAPiS_S_:
	.zero		920


//--------------------- .nv.constant0._Z7subCUDAPiS_S_ --------------------------
	.section	.nv.constant0._Z7subCUDAPiS_S_,"a",@progbits
	.sectionflags	@""
	.align	4
.nv.constant0._Z7subCUDAPiS_S_:
	.zero		920


//--------------------- .nv.constant0._Z7addCUDAPKiS0_Pi --------------------------
	.section	.nv.constant0._Z7addCUDAPKiS0_Pi,"a",@progbits
	.sectionflags	@""
	.align	4
.nv.constant0._Z7addCUDAPKiS0_Pi:
	.zero		920


//--------------------- SYMBOLS --------------------------

	.type		.nv.reservedSmem.offset0,@object
	.size		.nv.reservedSmem.offset0,0x4
